	.headerflags	@"EF_CUDA_TEXMODE_UNIFIED EF_CUDA_64BIT_ADDRESS EF_CUDA_ACCELERATORS EF_CUDA_SM90 EF_CUDA_VIRTUAL_SM(EF_CUDA_SM90)"
	.elftype	@"ET_EXEC"


//--------------------- .nv.info                  --------------------------
	.section	.nv.info,"",@"SHT_CUDA_INFO"
	.align	4


	//----- nvinfo : EIATTR_REGCOUNT
	.align		4
        /*0000*/ 	.byte	0x04, 0x2f
        /*0002*/ 	.short	(.L_1 - .L_0)
	.align		4
.L_0:
        /*0004*/ 	.word	index@(triton_poi_fused_convolution_relu_threshold_backward_3)
        /*0008*/ 	.word	0x0000000c


	//----- nvinfo : EIATTR_MIN_STACK_SIZE
	.align		4
.L_1:
        /*000c*/ 	.byte	0x04, 0x12
        /*000e*/ 	.short	(.L_3 - .L_2)
	.align		4
.L_2:
        /*0010*/ 	.word	index@(triton_poi_fused_convolution_relu_threshold_backward_3)
        /*0014*/ 	.word	0x00000000


	//----- nvinfo : EIATTR_FRAME_SIZE
	.align		4
.L_3:
        /*0018*/ 	.byte	0x04, 0x11
        /*001a*/ 	.short	(.L_5 - .L_4)
	.align		4
.L_4:
        /*001c*/ 	.word	index@(triton_poi_fused_convolution_relu_threshold_backward_3)
        /*0020*/ 	.word	0x00000000


	//----- nvinfo : EIATTR_MIN_STACK_SIZE
	.align		4
.L_5:
        /*0024*/ 	.byte	0x04, 0x12
        /*0026*/ 	.short	(.L_7 - .L_6)
	.align		4
.L_6:
        /*0028*/ 	.word	index@(triton_poi_fused_convolution_relu_threshold_backward_3)
        /*002c*/ 	.word	0x00000000
.L_7:


//--------------------- .nv.info.triton_poi_fused_convolution_relu_threshold_backward_3 --------------------------
	.section	.nv.info.triton_poi_fused_convolution_relu_threshold_backward_3,"",@"SHT_CUDA_INFO"
	.sectionflags	@""
	.align	4


	//----- nvinfo : EIATTR_CUDA_API_VERSION
	.align		4
        /*0000*/ 	.byte	0x04, 0x37
        /*0002*/ 	.short	(.L_9 - .L_8)
.L_8:
        /*0004*/ 	.word	0x0000007c


	//----- nvinfo : EIATTR_KPARAM_INFO
	.align		4
.L_9:
        /*0008*/ 	.byte	0x04, 0x17
        /*000a*/ 	.short	(.L_11 - .L_10)
.L_10:
        /*000c*/ 	.word	0x00000000
        /*0010*/ 	.short	0x0003
        /*0012*/ 	.short	0x0018
        /*0014*/ 	.byte	0x00, 0xf0, 0x11, 0x00


	//----- nvinfo : EIATTR_KPARAM_INFO
	.align		4
.L_11:
        /*0018*/ 	.byte	0x04, 0x17
        /*001a*/ 	.short	(.L_13 - .L_12)
.L_12:
        /*001c*/ 	.word	0x00000000
        /*0020*/ 	.short	0x0002
        /*0022*/ 	.short	0x0010
        /*0024*/ 	.byte	0x00, 0xf4, 0x21, 0x00


	//----- nvinfo : EIATTR_KPARAM_INFO
	.align		4
.L_13:
        /*0028*/ 	.byte	0x04, 0x17
        /*002a*/ 	.short	(.L_15 - .L_14)
.L_14:
        /*002c*/ 	.word	0x00000000
        /*0030*/ 	.short	0x0001
        /*0032*/ 	.short	0x0008
        /*0034*/ 	.byte	0x00, 0xf4, 0x21, 0x00


	//----- nvinfo : EIATTR_KPARAM_INFO
	.align		4
.L_15:
        /*0038*/ 	.byte	0x04, 0x17
        /*003a*/ 	.short	(.L_17 - .L_16)
.L_16:
        /*003c*/ 	.word	0x00000000
        /*0040*/ 	.short	0x0000
        /*0042*/ 	.short	0x0000
        /*0044*/ 	.byte	0x00, 0xf4, 0x21, 0x00


	//----- nvinfo : EIATTR_SPARSE_MMA_MASK
	.align		4
.L_17:
        /*0048*/ 	.byte	0x03, 0x50
        /*004a*/ 	.short	0x0000


	//----- nvinfo : EIATTR_MAXREG_COUNT
	.align		4
        /*004c*/ 	.byte	0x03, 0x1b
        /*004e*/ 	.short	0x00ff


	//----- nvinfo : EIATTR_EXIT_INSTR_OFFSETS
	.align		4
        /*0050*/ 	.byte	0x04, 0x1c
        /*0052*/ 	.short	(.L_19 - .L_18)


	//   ....[0]....
.L_18:
        /*0054*/ 	.word	0x00000240


	//----- nvinfo : EIATTR_REQNTID
	.align		4
.L_19:
        /*0058*/ 	.byte	0x04, 0x10
        /*005a*/ 	.short	(.L_21 - .L_20)
.L_20:
        /*005c*/ 	.word	0x00000100
        /*0060*/ 	.word	0x00000001
        /*0064*/ 	.word	0x00000001


	//----- nvinfo : EIATTR_CBANK_PARAM_SIZE
	.align		4
.L_21:
        /*0068*/ 	.byte	0x03, 0x19
        /*006a*/ 	.short	0x001c


	//----- nvinfo : EIATTR_PARAM_CBANK
	.align		4
        /*006c*/ 	.byte	0x04, 0x0a
        /*006e*/ 	.short	(.L_23 - .L_22)
	.align		4
.L_22:
        /*0070*/ 	.word	index@(.nv.constant0.triton_poi_fused_convolution_relu_threshold_backward_3)
        /*0074*/ 	.short	0x0210
        /*0076*/ 	.short	0x001c


	//----- nvinfo : EIATTR_SW_WAR
	.align		4
.L_23:
        /*0078*/ 	.byte	0x04, 0x36
        /*007a*/ 	.short	(.L_25 - .L_24)
.L_24:
        /*007c*/ 	.word	0x00000008
.L_25:


//--------------------- .nv.callgraph             --------------------------
	.section	.nv.callgraph,"",@"SHT_CUDA_CALLGRAPH"
	.align	4
	.sectionentsize	8
	.align		4
        /*0000*/ 	.word	0x00000000
	.align		4
        /*0004*/ 	.word	0xffffffff
	.align		4
        /*0008*/ 	.word	0x00000000
	.align		4
        /*000c*/ 	.word	0xfffffffe
	.align		4
        /*0010*/ 	.word	0x00000000
	.align		4
        /*0014*/ 	.word	0xfffffffd
	.align		4
        /*0018*/ 	.word	0x00000000
	.align		4
        /*001c*/ 	.word	0xfffffffc


//--------------------- .text.triton_poi_fused_convolution_relu_threshold_backward_3 --------------------------
	.section	.text.triton_poi_fused_convolution_relu_threshold_backward_3,"ax",@progbits
	.align	128
        .global         triton_poi_fused_convolution_relu_threshold_backward_3
        .type           triton_poi_fused_convolution_relu_threshold_backward_3,@function
        .size           triton_poi_fused_convolution_relu_threshold_backward_3,(.L_x_1 - triton_poi_fused_convolution_relu_threshold_backward_3)
        .other          triton_poi_fused_convolution_relu_threshold_backward_3,@"STO_CUDA_ENTRY STV_DEFAULT"
triton_poi_fused_convolution_relu_threshold_backward_3:
.text.triton_poi_fused_convolution_relu_threshold_backward_3:
[----:B------:R-:W-:Y:S01]  /*0000*/  LDC R1, c[0x0][0x28] ;  /* 0x00000a00ff017b82 */ /* 0x000fe20000000800 */
[----:B------:R-:W1:Y:S07]  /*0010*/  S2R R0, SR_TID.X ;  /* 0x0000000000007919 */ /* 0x000e6e0000002100 */
[----:B------:R-:W2:Y:S01]  /*0020*/  LDC.64 R4, c[0x0][0x218] ;  /* 0x00008600ff047b82 */ /* 0x000ea20000000a00 */
[----:B------:R-:W-:Y:S01]  /*0030*/  ULDC.64 UR4, c[0x0][0x208] ;  /* 0x0000820000047ab9 */ /* 0x000fe20000000a00 */
[----:B------:R-:W-:Y:S01]  /*0040*/  ULDC.64 UR6, c[0x0][0x220] ;  /* 0x0000880000067ab9 */ /* 0x000fe20000000a00 */
[----:B------:R-:W3:Y:S01]  /*0050*/  S2R R7, SR_CTAID.X ;  /* 0x0000000000077919 */ /* 0x000ee20000002500 */
[----:B-1----:R-:W-:Y:S01]  /*0060*/  IMAD.SHL.U32 R0, R0, 0x2, RZ ;  /* 0x0000000200007824 */ /* 0x002fe200078e00ff */
[----:B---3--:R-:W-:-:S04]  /*0070*/  SHF.R.S32.HI R2, RZ, 0x16, R7 ;  /* 0x00000016ff027819 */ /* 0x008fc80000011407 */
[----:B------:R-:W-:Y:S02]  /*0080*/  LOP3.LUT R0, R0, 0x1fe, RZ, 0xc0, !PT ;  /* 0x000001fe00007812 */ /* 0x000fe400078ec0ff */
[----:B------:R-:W-:-:S03]  /*0090*/  SGXT R2, R2, 0x1 ;  /* 0x000000010202781a */ /* 0x000fc60000000200 */
[----:B------:R-:W-:-:S05]  /*00a0*/  IMAD R7, R7, 0x200, R0 ;  /* 0x0000020007077824 */ /* 0x000fca00078e0200 */
[----:B------:R-:W-:Y:S02]  /*00b0*/  LEA.HI R0, R2, R7, RZ, 0xc ;  /* 0x0000000702007211 */ /* 0x000fe400078f60ff */
[----:B------:R-:W1:Y:S02]  /*00c0*/  LDC.64 R2, c[0x0][0x210] ;  /* 0x00008400ff027b82 */ /* 0x000e640000000a00 */
[----:B------:R-:W-:-:S05]  /*00d0*/  SHF.R.S32.HI R0, RZ, 0xc, R0 ;  /* 0x0000000cff007819 */ /* 0x000fca0000011400 */
[----:B------:R-:W-:-:S05]  /*00e0*/  IMAD.HI R6, R0, 0x2aaaaaab, RZ ;  /* 0x2aaaaaab00067827 */ /* 0x000fca00078e02ff */
[----:B------:R-:W-:-:S04]  /*00f0*/  SHF.R.U32.HI R9, RZ, 0x1f, R6 ;  /* 0x0000001fff097819 */ /* 0x000fc80000011606 */
[----:B------:R-:W-:-:S05]  /*0100*/  LEA.HI R9, R6, R9, RZ, 0x1b ;  /* 0x0000000906097211 */ /* 0x000fca00078fd8ff */
[----:B------:R-:W-:Y:S02]  /*0110*/  IMAD R9, R9, -0xc0, R0 ;  /* 0xffffff4009097824 */ /* 0x000fe400078e0200 */
[----:B-1----:R-:W-:-:S04]  /*0120*/  IMAD.WIDE R2, R7, 0x4, R2 ;  /* 0x0000000407027825 */ /* 0x002fc800078e0202 */
[----:B--2---:R-:W-:Y:S02]  /*0130*/  IMAD.WIDE R4, R9, 0x4, R4 ;  /* 0x0000000409047825 */ /* 0x004fe400078e0204 */
[----:B------:R-:W2:Y:S04]  /*0140*/  LDG.E.64 R2, desc[UR4][R2.64] ;  /* 0x0000000402027981 */ /* 0x000ea8000c1e1b00 */
[----:B------:R-:W2:Y:S02]  /*0150*/  LDG.E.EL R4, desc[UR4][R4.64] ;  /* 0x0000000404047981 */ /* 0x000ea4000c2e1900 */
[C-C-:B--2---:R-:W-:Y:S01]  /*0160*/  FADD R0, R2.reuse, R4.reuse ;  /* 0x0000000402007221 */ /* 0x144fe20000000000 */
[----:B------:R-:W-:Y:S01]  /*0170*/  FADD R6, R3, R4 ;  /* 0x0000000403067221 */ /* 0x000fe20000000000 */
[----:B------:R-:W-:-:S02]  /*0180*/  FSETP.GEU.AND P1, PT, R2, -R4, PT ;  /* 0x800000040200720b */ /* 0x000fc40003f2e000 */
[----:B------:R-:W-:Y:S02]  /*0190*/  FSETP.GEU.AND P0, PT, R3, -R4, PT ;  /* 0x800000040300720b */ /* 0x000fe40003f0e000 */
[----:B------:R-:W-:Y:S02]  /*01a0*/  FSEL R0, R0, RZ, P1 ;  /* 0x000000ff00007208 */ /* 0x000fe40000800000 */
[----:B------:R-:W-:Y:S02]  /*01b0*/  FSEL R6, R6, RZ, P0 ;  /* 0x000000ff06067208 */ /* 0x000fe40000000000 */
[----:B------:R-:W-:Y:S02]  /*01c0*/  FSETP.GTU.AND P1, PT, R0, RZ, PT ;  /* 0x000000ff0000720b */ /* 0x000fe40003f2c000 */
[----:B------:R-:W-:Y:S02]  /*01d0*/  FSETP.GTU.AND P0, PT, R6, RZ, PT ;  /* 0x000000ff0600720b */ /* 0x000fe40003f0c000 */
[----:B------:R-:W-:-:S02]  /*01e0*/  SEL R0, RZ, 0x1, P1 ;  /* 0x00000001ff007807 */ /* 0x000fc40000800000 */
[----:B------:R-:W-:Y:S02]  /*01f0*/  SEL R5, RZ, 0x100, P0 ;  /* 0x00000100ff057807 */ /* 0x000fe40000000000 */
[----:B------:R-:W-:-:S03]  /*0200*/  IADD3 R2, P2, R7, UR6, RZ ;  /* 0x0000000607027c10 */ /* 0x000fc6000ff5e0ff */
[----:B------:R-:W-:Y:S01]  /*0210*/  IMAD.IADD R5, R0, 0x1, R5 ;  /* 0x0000000100057824 */ /* 0x000fe200078e0205 */
[----:B------:R-:W-:-:S05]  /*0220*/  LEA.HI.X.SX32 R3, R7, UR7, 0x1, P2 ;  /* 0x0000000707037c11 */ /* 0x000fca00090f0eff */
[----:B------:R-:W-:Y:S01]  /*0230*/  STG.E.U16 desc[UR4][R2.64], R5 ;  /* 0x0000000502007986 */ /* 0x000fe2000c101504 */
[----:B------:R-:W-:Y:S05]  /*0240*/  EXIT ;  /* 0x000000000000794d */ /* 0x000fea0003800000 */
.L_x_0:
[----:B------:R-:W-:-:S00]  /*0250*/  BRA `(.L_x_0) ;  /* 0xfffffffc00fc7947 */ /* 0x000fc0000383ffff */
[----:B------:R-:W-:-:S00]  /*0260*/  NOP ;  /* 0x0000000000007918 */ /* 0x000fc00000000000 */
        /* <DEDUP_REMOVED lines=9> */
.L_x_1:


//--------------------- .nv.constant0.triton_poi_fused_convolution_relu_threshold_backward_3 --------------------------
	.section	.nv.constant0.triton_poi_fused_convolution_relu_threshold_backward_3,"a",@progbits
	.sectionflags	@""
	.align	4
.nv.constant0.triton_poi_fused_convolution_relu_threshold_backward_3:
	.zero		556
